	.headerflags	@"EF_CUDA_TEXMODE_UNIFIED EF_CUDA_64BIT_ADDRESS EF_CUDA_ACCELERATORS EF_CUDA_SM90 EF_CUDA_VIRTUAL_SM(EF_CUDA_SM90)"
	.elftype	@"ET_EXEC"


//--------------------- .nv.info                  --------------------------
	.section	.nv.info,"",@"SHT_CUDA_INFO"
	.align	4


	//----- nvinfo : EIATTR_REGCOUNT
	.align		4
        /*0000*/ 	.byte	0x04, 0x2f
        /*0002*/ 	.short	(.L_3 - .L_2)
	.align		4
.L_2:
        /*0004*/ 	.word	index@(triton_poi_fused__native_batch_norm_legit_no_training_relu_7)
        /*0008*/ 	.word	0x00000022


	//----- nvinfo : EIATTR_MIN_STACK_SIZE
	.align		4
.L_3:
        /*000c*/ 	.byte	0x04, 0x12
        /*000e*/ 	.short	(.L_5 - .L_4)
	.align		4
.L_4:
        /*0010*/ 	.word	index@(triton_poi_fused__native_batch_norm_legit_no_training_relu_7)
        /*0014*/ 	.word	0x00000000


	//----- nvinfo : EIATTR_FRAME_SIZE
	.align		4
.L_5:
        /*0018*/ 	.byte	0x04, 0x11
        /*001a*/ 	.short	(.L_7 - .L_6)
	.align		4
.L_6:
        /*001c*/ 	.word	index@(triton_poi_fused__native_batch_norm_legit_no_training_relu_7)
        /*0020*/ 	.word	0x00000000


	//----- nvinfo : EIATTR_MIN_STACK_SIZE
	.align		4
.L_7:
        /*0024*/ 	.byte	0x04, 0x12
        /*0026*/ 	.short	(.L_9 - .L_8)
	.align		4
.L_8:
        /*0028*/ 	.word	index@(triton_poi_fused__native_batch_norm_legit_no_training_relu_7)
        /*002c*/ 	.word	0x00000000
.L_9:


//--------------------- .nv.info.triton_poi_fused__native_batch_norm_legit_no_training_relu_7 --------------------------
	.section	.nv.info.triton_poi_fused__native_batch_norm_legit_no_training_relu_7,"",@"SHT_CUDA_INFO"
	.sectionflags	@""
	.align	4


	//----- nvinfo : EIATTR_CUDA_API_VERSION
	.align		4
        /*0000*/ 	.byte	0x04, 0x37
        /*0002*/ 	.short	(.L_11 - .L_10)
.L_10:
        /*0004*/ 	.word	0x0000007c


	//----- nvinfo : EIATTR_KPARAM_INFO
	.align		4
.L_11:
        /*0008*/ 	.byte	0x04, 0x17
        /*000a*/ 	.short	(.L_13 - .L_12)
.L_12:
        /*000c*/ 	.word	0x00000000
        /*0010*/ 	.short	0x0005
        /*0012*/ 	.short	0x0028
        /*0014*/ 	.byte	0x00, 0xf0, 0x11, 0x00


	//----- nvinfo : EIATTR_KPARAM_INFO
	.align		4
.L_13:
        /*0018*/ 	.byte	0x04, 0x17
        /*001a*/ 	.short	(.L_15 - .L_14)
.L_14:
        /*001c*/ 	.word	0x00000000
        /*0020*/ 	.short	0x0004
        /*0022*/ 	.short	0x0020
        /*0024*/ 	.byte	0x00, 0xf4, 0x21, 0x00


	//----- nvinfo : EIATTR_KPARAM_INFO
	.align		4
.L_15:
        /*0028*/ 	.byte	0x04, 0x17
        /*002a*/ 	.short	(.L_17 - .L_16)
.L_16:
        /*002c*/ 	.word	0x00000000
        /*0030*/ 	.short	0x0003
        /*0032*/ 	.short	0x0018
        /*0034*/ 	.byte	0x00, 0xf4, 0x21, 0x00


	//----- nvinfo : EIATTR_KPARAM_INFO
	.align		4
.L_17:
        /*0038*/ 	.byte	0x04, 0x17
        /*003a*/ 	.short	(.L_19 - .L_18)
.L_18:
        /*003c*/ 	.word	0x00000000
        /*0040*/ 	.short	0x0002
        /*0042*/ 	.short	0x0010
        /*0044*/ 	.byte	0x00, 0xf4, 0x21, 0x00


	//----- nvinfo : EIATTR_KPARAM_INFO
	.align		4
.L_19:
        /*0048*/ 	.byte	0x04, 0x17
        /*004a*/ 	.short	(.L_21 - .L_20)
.L_20:
        /*004c*/ 	.word	0x00000000
        /*0050*/ 	.short	0x0001
        /*0052*/ 	.short	0x0008
        /*0054*/ 	.byte	0x00, 0xf4, 0x21, 0x00


	//----- nvinfo : EIATTR_KPARAM_INFO
	.align		4
.L_21:
        /*0058*/ 	.byte	0x04, 0x17
        /*005a*/ 	.short	(.L_23 - .L_22)
.L_22:
        /*005c*/ 	.word	0x00000000
        /*0060*/ 	.short	0x0000
        /*0062*/ 	.short	0x0000
        /*0064*/ 	.byte	0x00, 0xf4, 0x21, 0x00


	//----- nvinfo : EIATTR_SPARSE_MMA_MASK
	.align		4
.L_23:
        /*0068*/ 	.byte	0x03, 0x50
        /*006a*/ 	.short	0x0000


	//----- nvinfo : EIATTR_MAXREG_COUNT
	.align		4
        /*006c*/ 	.byte	0x03, 0x1b
        /*006e*/ 	.short	0x00ff


	//----- nvinfo : EIATTR_EXIT_INSTR_OFFSETS
	.align		4
        /*0070*/ 	.byte	0x04, 0x1c
        /*0072*/ 	.short	(.L_25 - .L_24)


	//   ....[0]....
.L_24:
        /*0074*/ 	.word	0x00000b10


	//   ....[1]....
        /*0078*/ 	.word	0x00000b30


	//----- nvinfo : EIATTR_REQNTID
	.align		4
.L_25:
        /*007c*/ 	.byte	0x04, 0x10
        /*007e*/ 	.short	(.L_27 - .L_26)
.L_26:
        /*0080*/ 	.word	0x00000080
        /*0084*/ 	.word	0x00000001
        /*0088*/ 	.word	0x00000001


	//----- nvinfo : EIATTR_CBANK_PARAM_SIZE
	.align		4
.L_27:
        /*008c*/ 	.byte	0x03, 0x19
        /*008e*/ 	.short	0x002c


	//----- nvinfo : EIATTR_PARAM_CBANK
	.align		4
        /*0090*/ 	.byte	0x04, 0x0a
        /*0092*/ 	.short	(.L_29 - .L_28)
	.align		4
.L_28:
        /*0094*/ 	.word	index@(.nv.constant0.triton_poi_fused__native_batch_norm_legit_no_training_relu_7)
        /*0098*/ 	.short	0x0210
        /*009a*/ 	.short	0x002c


	//----- nvinfo : EIATTR_SW_WAR
	.align		4
.L_29:
        /*009c*/ 	.byte	0x04, 0x36
        /*009e*/ 	.short	(.L_31 - .L_30)
.L_30:
        /*00a0*/ 	.word	0x00000008
.L_31:


//--------------------- .nv.callgraph             --------------------------
	.section	.nv.callgraph,"",@"SHT_CUDA_CALLGRAPH"
	.align	4
	.sectionentsize	8
	.align		4
        /*0000*/ 	.word	0x00000000
	.align		4
        /*0004*/ 	.word	0xffffffff
	.align		4
        /*0008*/ 	.word	0x00000000
	.align		4
        /*000c*/ 	.word	0xfffffffe
	.align		4
        /*0010*/ 	.word	0x00000000
	.align		4
        /*0014*/ 	.word	0xfffffffd
	.align		4
        /*0018*/ 	.word	0x00000000
	.align		4
        /*001c*/ 	.word	0xfffffffc


//--------------------- .nv.constant4             --------------------------
	.section	.nv.constant4,"a",@progbits
	.align	8
	.align		8
.nv.constant4:
        /*0000*/ 	.dword	_$_str
	.align		8
        /*0008*/ 	.dword	_$_str_$_2


//--------------------- .text.triton_poi_fused__native_batch_norm_legit_no_training_relu_7 --------------------------
	.section	.text.triton_poi_fused__native_batch_norm_legit_no_training_relu_7,"ax",@progbits
	.align	128
        .global         triton_poi_fused__native_batch_norm_legit_no_training_relu_7
        .type           triton_poi_fused__native_batch_norm_legit_no_training_relu_7,@function
        .size           triton_poi_fused__native_batch_norm_legit_no_training_relu_7,(.L_x_1 - triton_poi_fused__native_batch_norm_legit_no_training_relu_7)
        .other          triton_poi_fused__native_batch_norm_legit_no_training_relu_7,@"STO_CUDA_ENTRY STV_DEFAULT"
triton_poi_fused__native_batch_norm_legit_no_training_relu_7:
.text.triton_poi_fused__native_batch_norm_legit_no_training_relu_7:
[----:B------:R-:W0:Y:S02]  /*0000*/  LDC R1, c[0x0][0x28] ;  /* 0x00000a00ff017b82 */ /* 0x000e240000000800 */
[----:B------:R-:W1:Y:S01]  /*0010*/  S2R R0, SR_TID.X ;  /* 0x0000000000007919 */ /* 0x000e620000002100 */
[----:B------:R-:W2:Y:S01]  /*0020*/  LDC.64 R2, c[0x0][0x220] ;  /* 0x00008800ff027b82 */ /* 0x000ea20000000a00 */
[----:B------:R-:W-:Y:S02]  /*0030*/  CS2R R8, SRZ ;  /* 0x0000000000087805 */ /* 0x000fe4000001ff00 */
[----:B------:R-:W-:Y:S01]  /*0040*/  CS2R R10, SRZ ;  /* 0x00000000000a7805 */ /* 0x000fe2000001ff00 */
[----:B------:R-:W3:Y:S01]  /*0050*/  S2R R13, SR_CTAID.X ;  /* 0x00000000000d7919 */ /* 0x000ee20000002500 */
[----:B------:R-:W-:Y:S01]  /*0060*/  ULDC.64 UR4, c[0x0][0x208] ;  /* 0x0000820000047ab9 */ /* 0x000fe20000000a00 */
[----:B------:R-:W-:Y:S02]  /*0070*/  CS2R R6, SRZ ;  /* 0x0000000000067805 */ /* 0x000fe4000001ff00 */
[----:B------:R-:W4:Y:S08]  /*0080*/  LDC.64 R26, c[0x0][0x210] ;  /* 0x00008400ff1a7b82 */ /* 0x000f300000000a00 */
[----:B------:R-:W5:Y:S01]  /*0090*/  LDC.64 R30, c[0x0][0x218] ;  /* 0x00008600ff1e7b82 */ /* 0x000f620000000a00 */
[----:B-1----:R-:W-:-:S02]  /*00a0*/  SHF.L.U32 R0, R0, 0x2, RZ ;  /* 0x0000000200007819 */ /* 0x002fc400000006ff */
[----:B---3--:R-:W-:Y:S02]  /*00b0*/  SHF.R.S32.HI R4, RZ, 0x15, R13 ;  /* 0x00000015ff047819 */ /* 0x008fe4000001140d */
[----:B------:R-:W-:Y:S02]  /*00c0*/  LOP3.LUT R0, R0, 0x1fc, RZ, 0xc0, !PT ;  /* 0x000001fc00007812 */ /* 0x000fe400078ec0ff */
[----:B------:R-:W-:Y:S02]  /*00d0*/  SGXT R4, R4, 0x1 ;  /* 0x000000010404781a */ /* 0x000fe40000000200 */
[----:B------:R-:W-:-:S04]  /*00e0*/  LEA R13, R13, R0, 0xa ;  /* 0x000000000d0d7211 */ /* 0x000fc800078e50ff */
[----:B------:R-:W-:Y:S02]  /*00f0*/  LEA.HI R4, R4, R13, RZ, 0x6 ;  /* 0x0000000d04047211 */ /* 0x000fe400078f30ff */
[----:B------:R-:W-:Y:S02]  /*0100*/  ISETP.GE.AND P1, PT, R13, 0x546900, PT ;  /* 0x005469000d00780c */ /* 0x000fe40003f26270 */
[----:B------:R-:W-:-:S04]  /*0110*/  LOP3.LUT R4, R4, 0xffffffc0, RZ, 0xc0, !PT ;  /* 0xffffffc004047812 */ /* 0x000fc800078ec0ff */
[----:B------:R-:W-:-:S05]  /*0120*/  IADD3 R25, R13, -R4, RZ ;  /* 0x800000040d197210 */ /* 0x000fca0007ffe0ff */
[----:B--2---:R-:W-:-:S05]  /*0130*/  IMAD.WIDE R2, R25, 0x4, R2 ;  /* 0x0000000419027825 */ /* 0x004fca00078e0202 */
[----:B------:R-:W2:Y:S01]  /*0140*/  @!P1 LDG.E.EL.128 R8, desc[UR4][R2.64] ;  /* 0x0000000402089981 */ /* 0x000ea2000c2e1d00 */
[----:B------:R-:W-:Y:S02]  /*0150*/  IADD3 R0, R13, 0x200, RZ ;  /* 0x000002000d007810 */ /* 0x000fe40007ffe0ff */
[----:B------:R-:W-:Y:S02]  /*0160*/  CS2R R4, SRZ ;  /* 0x0000000000047805 */ /* 0x000fe4000001ff00 */
[----:B------:R-:W-:-:S13]  /*0170*/  ISETP.GE.AND P0, PT, R0, 0x546900, PT ;  /* 0x005469000000780c */ /* 0x000fda0003f06270 */
[----:B------:R2:W3:Y:S01]  /*0180*/  @!P0 LDG.E.EL.128 R4, desc[UR4][R2.64] ;  /* 0x0000000402048981 */ /* 0x0004e2000c2e1d00 */
[----:B------:R-:W-:Y:S01]  /*0190*/  HFMA2.MMA R0, -RZ, RZ, 1.625, 0 ;  /* 0x3e800000ff007435 */ /* 0x000fe200000001ff */
[----:B----4-:R-:W-:Y:S01]  /*01a0*/  IMAD.WIDE R26, R13, 0x4, R26 ;  /* 0x000000040d1a7825 */ /* 0x010fe200078e021a */
[----:B------:R-:W-:Y:S02]  /*01b0*/  CS2R R12, SRZ ;  /* 0x00000000000c7805 */ /* 0x000fe4000001ff00 */
[----:B------:R-:W-:Y:S02]  /*01c0*/  CS2R R14, SRZ ;  /* 0x00000000000e7805 */ /* 0x000fe4000001ff00 */
[----:B------:R-:W-:Y:S02]  /*01d0*/  CS2R R16, SRZ ;  /* 0x0000000000107805 */ /* 0x000fe4000001ff00 */
[----:B------:R-:W-:Y:S01]  /*01e0*/  CS2R R18, SRZ ;  /* 0x0000000000127805 */ /* 0x000fe2000001ff00 */
[----:B-----5:R-:W-:-:S05]  /*01f0*/  IMAD.WIDE R30, R25, 0x4, R30 ;  /* 0x00000004191e7825 */ /* 0x020fca00078e021e */
[----:B------:R-:W4:Y:S04]  /*0200*/  @!P0 LDG.E.128 R16, desc[UR4][R26.64+0x800] ;  /* 0x000800041a108981 */ /* 0x000f28000c1e1d00 */
[----:B------:R-:W4:Y:S01]  /*0210*/  @!P0 LDG.E.EL.128 R12, desc[UR4][R30.64] ;  /* 0x000000041e0c8981 */ /* 0x000f22000c2e1d00 */
[----:B--2---:R-:W-:Y:S01]  /*0220*/  FADD R2, R8, 0.0010000000474974513054 ;  /* 0x3a83126f08027421 */ /* 0x004fe20000000000 */
[----:B------:R-:W-:Y:S01]  /*0230*/  FADD R20, R9, 0.0010000000474974513054 ;  /* 0x3a83126f09147421 */ /* 0x000fe20000000000 */
[----:B------:R-:W-:Y:S01]  /*0240*/  FADD R10, R10, 0.0010000000474974513054 ;  /* 0x3a83126f0a0a7421 */ /* 0x000fe20000000000 */
[----:B------:R-:W-:-:S03]  /*0250*/  FADD R11, R11, 0.0010000000474974513054 ;  /* 0x3a83126f0b0b7421 */ /* 0x000fc60000000000 */
[----:B------:R-:W1:Y:S08]  /*0260*/  MUFU.SQRT R2, R2 ;  /* 0x0000000200027308 */ /* 0x000e700000002000 */
[----:B------:R-:W2:Y:S01]  /*0270*/  MUFU.SQRT R20, R20 ;  /* 0x0000001400147308 */ /* 0x000ea20000002000 */
[----:B---3--:R-:W-:Y:S01]  /*0280*/  FADD R8, R4, 0.0010000000474974513054 ;  /* 0x3a83126f04087421 */ /* 0x008fe20000000000 */
[----:B------:R-:W-:Y:S01]  /*0290*/  FADD R5, R5, 0.0010000000474974513054 ;  /* 0x3a83126f05057421 */ /* 0x000fe20000000000 */
[----:B------:R-:W-:Y:S01]  /*02a0*/  FADD R6, R6, 0.0010000000474974513054 ;  /* 0x3a83126f06067421 */ /* 0x000fe20000000000 */
[----:B-1----:R-:W-:-:S04]  /*02b0*/  FSETP.GT.AND P4, PT, R2, 8.50705917302346158658e+37, PT ;  /* 0x7e8000000200780b */ /* 0x002fc80003f84000 */
[----:B------:R-:W1:Y:S01]  /*02c0*/  MUFU.SQRT R3, R10 ;  /* 0x0000000a00037308 */ /* 0x000e620000002000 */
[----:B------:R-:W-:Y:S01]  /*02d0*/  FSETP.GEU.AND P5, PT, R2, 1.175494350822287508e-38, PT ;  /* 0x008000000200780b */ /* 0x000fe20003fae000 */
[----:B------:R-:W-:Y:S01]  /*02e0*/  FADD R7, R7, 0.0010000000474974513054 ;  /* 0x3a83126f07077421 */ /* 0x000fe20000000000 */
[----:B--2---:R-:W-:-:S05]  /*02f0*/  FSETP.GT.AND P3, PT, R20, 8.50705917302346158658e+37, PT ;  /* 0x7e8000001400780b */ /* 0x004fca0003f64000 */
[----:B------:R2:W3:Y:S01]  /*0300*/  MUFU.SQRT R9, R11 ;  /* 0x0000000b00097308 */ /* 0x0004e20000002000 */
[----:B------:R-:W-:Y:S01]  /*0310*/  FSETP.GEU.AND P2, PT, R20, 1.175494350822287508e-38, PT ;  /* 0x008000001400780b */ /* 0x000fe20003f4e000 */
[----:B------:R-:W-:Y:S01]  /*0320*/  @P4 FMUL R2, R2, 0.25 ;  /* 0x3e80000002024820 */ /* 0x000fe20000400000 */
[----:B----4-:R-:W-:Y:S01]  /*0330*/  FADD R15, -R15, R19 ;  /* 0x000000130f0f7221 */ /* 0x010fe20000000100 */
[----:B-1----:R-:W-:-:S04]  /*0340*/  FSETP.GT.AND P6, PT, R3, 8.50705917302346158658e+37, PT ;  /* 0x7e8000000300780b */ /* 0x002fc80003fc4000 */
[----:B------:R-:W1:Y:S01]  /*0350*/  MUFU.SQRT R8, R8 ;  /* 0x0000000800087308 */ /* 0x000e620000002000 */
[----:B--2---:R-:W-:Y:S01]  /*0360*/  FSEL R11, R0, 1, P4 ;  /* 0x3f800000000b7808 */ /* 0x004fe20002000000 */
[----:B------:R-:W-:Y:S01]  /*0370*/  @!P5 FMUL R2, R2, 16777216 ;  /* 0x4b8000000202d820 */ /* 0x000fe20000400000 */
[----:B------:R-:W-:Y:S01]  /*0380*/  FSETP.GEU.AND P4, PT, R3, 1.175494350822287508e-38, PT ;  /* 0x008000000300780b */ /* 0x000fe20003f8e000 */
[----:B------:R-:W-:Y:S01]  /*0390*/  @P3 FMUL R20, R20, 0.25 ;  /* 0x3e80000014143820 */ /* 0x000fe20000400000 */
[----:B------:R-:W-:Y:S01]  /*03a0*/  FSEL R28, R0, 1, P6 ;  /* 0x3f800000001c7808 */ /* 0x000fe20003000000 */
[----:B------:R-:W-:Y:S01]  /*03b0*/  @!P5 FMUL R11, R11, 16777216 ;  /* 0x4b8000000b0bd820 */ /* 0x000fe20000400000 */
[----:B---3--:R-:W-:Y:S01]  /*03c0*/  FSETP.GT.AND P5, PT, R9, 8.50705917302346158658e+37, PT ;  /* 0x7e8000000900780b */ /* 0x008fe20003fa4000 */
[----:B------:R2:W3:Y:S01]  /*03d0*/  MUFU.SQRT R4, R5 ;  /* 0x0000000500047308 */ /* 0x0004e20000002000 */
[----:B------:R-:W-:Y:S02]  /*03e0*/  @!P2 FMUL R20, R20, 16777216 ;  /* 0x4b8000001414a820 */ /* 0x000fe40000400000 */
[----:B------:R-:W-:Y:S01]  /*03f0*/  FSEL R29, R0, 1, P5 ;  /* 0x3f800000001d7808 */ /* 0x000fe20002800000 */
[----:B------:R-:W-:Y:S01]  /*0400*/  @P6 FMUL R3, R3, 0.25 ;  /* 0x3e80000003036820 */ /* 0x000fe20000400000 */
[----:B-1----:R-:W-:-:S03]  /*0410*/  FSETP.GEU.AND P6, PT, R8, 1.175494350822287508e-38, PT ;  /* 0x008000000800780b */ /* 0x002fc60003fce000 */
[----:B------:R-:W-:Y:S01]  /*0420*/  MUFU.RCP R2, R2 ;  /* 0x0000000200027308 */ /* 0x000fe20000001000 */
[----:B--2---:R-:W-:Y:S01]  /*0430*/  FSEL R5, R0, 1, P3 ;  /* 0x3f80000000057808 */ /* 0x004fe20001800000 */
[----:B------:R-:W-:Y:S01]  /*0440*/  @!P4 FMUL R3, R3, 16777216 ;  /* 0x4b8000000303c820 */ /* 0x000fe20000400000 */
[C---:B------:R-:W-:Y:S01]  /*0450*/  FSETP.GEU.AND P3, PT, R9.reuse, 1.175494350822287508e-38, PT ;  /* 0x008000000900780b */ /* 0x040fe20003f6e000 */
[----:B------:R-:W-:Y:S01]  /*0460*/  @P5 FMUL R9, R9, 0.25 ;  /* 0x3e80000009095820 */ /* 0x000fe20000400000 */
[----:B------:R-:W-:Y:S01]  /*0470*/  @!P4 FMUL R28, R28, 16777216 ;  /* 0x4b8000001c1cc820 */ /* 0x000fe20000400000 */
[----:B------:R-:W-:Y:S01]  /*0480*/  @!P2 FMUL R5, R5, 16777216 ;  /* 0x4b8000000505a820 */ /* 0x000fe20000400000 */
[----:B------:R-:W-:Y:S01]  /*0490*/  FSETP.GT.AND P2, PT, R8, 8.50705917302346158658e+37, PT ;  /* 0x7e8000000800780b */ /* 0x000fe20003f44000 */
[----:B------:R-:W1:Y:S01]  /*04a0*/  MUFU.SQRT R23, R6 ;  /* 0x0000000600177308 */ /* 0x000e620000002000 */
[C---:B---3--:R-:W-:Y:S02]  /*04b0*/  FSETP.GT.AND P5, PT, R4.reuse, 8.50705917302346158658e+37, PT ;  /* 0x7e8000000400780b */ /* 0x048fe40003fa4000 */
[----:B------:R-:W-:-:S05]  /*04c0*/  FSETP.GEU.AND P4, PT, R4, 1.175494350822287508e-38, PT ;  /* 0x008000000400780b */ /* 0x000fca0003f8e000 */
[----:B------:R-:W2:Y:S01]  /*04d0*/  MUFU.SQRT R22, R7 ;  /* 0x0000000700167308 */ /* 0x000ea20000002000 */
[----:B------:R-:W-:Y:S01]  /*04e0*/  @!P3 FMUL R9, R9, 16777216 ;  /* 0x4b8000000909b820 */ /* 0x000fe20000400000 */
[----:B------:R-:W-:Y:S02]  /*04f0*/  @!P3 FMUL R29, R29, 16777216 ;  /* 0x4b8000001d1db820 */ /* 0x000fe40000400000 */
[----:B------:R-:W-:Y:S02]  /*0500*/  @P2 FMUL R8, R8, 0.25 ;  /* 0x3e80000008082820 */ /* 0x000fe40000400000 */
[----:B------:R-:W-:Y:S01]  /*0510*/  @P5 FMUL R4, R4, 0.25 ;  /* 0x3e80000004045820 */ /* 0x000fe20000400000 */
[----:B-1----:R-:W-:Y:S01]  /*0520*/  FSETP.GEU.AND P3, PT, R23, 1.175494350822287508e-38, PT ;  /* 0x008000001700780b */ /* 0x002fe20003f6e000 */
[----:B------:R1:W3:Y:S01]  /*0530*/  MUFU.RCP R24, R20 ;  /* 0x0000001400187308 */ /* 0x0002e20000001000 */
[----:B------:R-:W-:Y:S01]  /*0540*/  @!P6 FMUL R8, R8, 16777216 ;  /* 0x4b8000000808e820 */ /* 0x000fe20000400000 */
[----:B------:R-:W-:-:S06]  /*0550*/  @!P4 FMUL R4, R4, 16777216 ;  /* 0x4b8000000404c820 */ /* 0x000fcc0000400000 */
[----:B------:R4:W5:Y:S01]  /*0560*/  MUFU.RCP R7, R3 ;  /* 0x0000000300077308 */ /* 0x0009620000001000 */
[----:B-1----:R-:W-:Y:S01]  /*0570*/  FMUL R20, R2, R11 ;  /* 0x0000000b02147220 */ /* 0x002fe20000400000 */
[----:B------:R-:W-:Y:S02]  /*0580*/  FSEL R2, R0, 1, P2 ;  /* 0x3f80000000027808 */ /* 0x000fe40001000000 */
[----:B------:R-:W-:Y:S02]  /*0590*/  CS2R R10, SRZ ;  /* 0x00000000000a7805 */ /* 0x000fe4000001ff00 */
[----:B------:R-:W-:Y:S01]  /*05a0*/  FSETP.GT.AND P2, PT, R23, 8.50705917302346158658e+37, PT ;  /* 0x7e8000001700780b */ /* 0x000fe20003f44000 */
[----:B------:R-:W-:Y:S01]  /*05b0*/  @!P6 FMUL R2, R2, 16777216 ;  /* 0x4b8000000202e820 */ /* 0x000fe20000400000 */
[----:B--2---:R-:W-:Y:S01]  /*05c0*/  FSETP.GT.AND P6, PT, R22, 8.50705917302346158658e+37, PT ;  /* 0x7e8000001600780b */ /* 0x004fe20003fc4000 */
[----:B------:R-:W1:Y:S01]  /*05d0*/  MUFU.RCP R6, R9 ;  /* 0x0000000900067308 */ /* 0x000e620000001000 */
[----:B----4-:R-:W-:Y:S01]  /*05e0*/  FSEL R3, R0, 1, P5 ;  /* 0x3f80000000037808 */ /* 0x010fe20002800000 */
[----:B---3--:R-:W-:Y:S01]  /*05f0*/  FMUL R24, R24, R5 ;  /* 0x0000000518187220 */ /* 0x008fe20000400000 */
[----:B------:R-:W-:Y:S01]  /*0600*/  FSETP.GEU.AND P5, PT, R22, 1.175494350822287508e-38, PT ;  /* 0x008000001600780b */ /* 0x000fe20003fae000 */
[----:B-----5:R-:W-:Y:S01]  /*0610*/  FMUL R28, R7, R28 ;  /* 0x0000001c071c7220 */ /* 0x020fe20000400000 */
[----:B------:R-:W-:-:S05]  /*0620*/  FSEL R7, R0, 1, P6 ;  /* 0x3f80000000077808 */ /* 0x000fca0003000000 */
[----:B------:R-:W-:Y:S01]  /*0630*/  @P2 FMUL R23, R23, 0.25 ;  /* 0x3e80000017172820 */ /* 0x000fe20000400000 */
[----:B------:R2:W3:Y:S01]  /*0640*/  MUFU.RCP R5, R8 ;  /* 0x0000000800057308 */ /* 0x0004e20000001000 */
[----:B------:R-:W-:Y:S01]  /*0650*/  @!P4 FMUL R3, R3, 16777216 ;  /* 0x4b8000000303c820 */ /* 0x000fe20000400000 */
[----:B------:R-:W-:Y:S01]  /*0660*/  @P6 FMUL R22, R22, 0.25 ;  /* 0x3e80000016166820 */ /* 0x000fe20000400000 */
[----:B------:R-:W-:Y:S01]  /*0670*/  @!P3 FMUL R23, R23, 16777216 ;  /* 0x4b8000001717b820 */ /* 0x000fe20000400000 */
[----:B-1----:R-:W-:Y:S02]  /*0680*/  FMUL R29, R6, R29 ;  /* 0x0000001d061d7220 */ /* 0x002fe40000400000 */
[----:B------:R-:W-:Y:S02]  /*0690*/  @!P5 FMUL R22, R22, 16777216 ;  /* 0x4b8000001616d820 */ /* 0x000fe40000400000 */
[----:B------:R-:W1:Y:S01]  /*06a0*/  MUFU.RCP R4, R4 ;  /* 0x0000000400047308 */ /* 0x000e620000001000 */
[----:B------:R-:W-:Y:S01]  /*06b0*/  FSEL R6, R0, 1, P2 ;  /* 0x3f80000000067808 */ /* 0x000fe20001000000 */
[----:B------:R-:W-:Y:S01]  /*06c0*/  @!P5 FMUL R7, R7, 16777216 ;  /* 0x4b8000000707d820 */ /* 0x000fe20000400000 */
[----:B--2---:R-:W-:-:S03]  /*06d0*/  CS2R R8, SRZ ;  /* 0x0000000000087805 */ /* 0x004fc6000001ff00 */
[----:B------:R-:W-:Y:S01]  /*06e0*/  @!P3 FMUL R6, R6, 16777216 ;  /* 0x4b8000000606b820 */ /* 0x000fe20000400000 */
[----:B---3--:R-:W-:Y:S01]  /*06f0*/  FMUL R2, R5, R2 ;  /* 0x0000000205027220 */ /* 0x008fe20000400000 */
[----:B------:R-:W2:Y:S01]  /*0700*/  MUFU.RCP R23, R23 ;  /* 0x0000001700177308 */ /* 0x000ea20000001000 */
[----:B------:R-:W3:Y:S01]  /*0710*/  @!P1 LDG.E.EL.128 R8, desc[UR4][R30.64] ;  /* 0x000000041e089981 */ /* 0x000ee2000c2e1d00 */
[----:B-1----:R-:W-:-:S06]  /*0720*/  FMUL R0, R4, R3 ;  /* 0x0000000304007220 */ /* 0x002fcc0000400000 */
[----:B------:R-:W1:Y:S01]  /*0730*/  MUFU.RCP R22, R22 ;  /* 0x0000001600167308 */ /* 0x000e620000001000 */
[----:B------:R-:W-:Y:S01]  /*0740*/  CS2R R4, SRZ ;  /* 0x0000000000047805 */ /* 0x000fe2000001ff00 */
[----:B--2---:R-:W-:Y:S01]  /*0750*/  FMUL R23, R23, R6 ;  /* 0x0000000617177220 */ /* 0x004fe20000400000 */
[----:B-1----:R-:W-:Y:S01]  /*0760*/  FMUL R22, R22, R7 ;  /* 0x0000000716167220 */ /* 0x002fe20000400000 */
[----:B------:R-:W-:-:S06]  /*0770*/  CS2R R6, SRZ ;  /* 0x0000000000067805 */ /* 0x000fcc000001ff00 */
[----:B------:R-:W3:Y:S01]  /*0780*/  @!P1 LDG.E.128 R4, desc[UR4][R26.64] ;  /* 0x000000041a049981 */ /* 0x000ee2000c1e1d00 */
[----:B------:R-:W-:Y:S01]  /*0790*/  FADD R3, -R12, R16 ;  /* 0x000000100c037221 */ /* 0x000fe20000000100 */
[----:B------:R-:W-:Y:S01]  /*07a0*/  FADD R12, -R14, R18 ;  /* 0x000000120e0c7221 */ /* 0x000fe20000000100 */
[----:B------:R-:W-:Y:S01]  /*07b0*/  FMUL R22, R22, R15 ;  /* 0x0000000f16167220 */ /* 0x000fe20000400000 */
[----:B------:R-:W1:Y:S08]  /*07c0*/  LDC.64 R18, c[0x0][0x228] ;  /* 0x00008a00ff127b82 */ /* 0x000e700000000a00 */
[----:B------:R-:W2:Y:S01]  /*07d0*/  LDC.64 R14, c[0x0][0x230] ;  /* 0x00008c00ff0e7b82 */ /* 0x000ea20000000a00 */
[----:B------:R-:W-:Y:S01]  /*07e0*/  FMUL R23, R23, R12 ;  /* 0x0000000c17177220 */ /* 0x000fe20000400000 */
[----:B------:R-:W-:Y:S01]  /*07f0*/  FADD R21, -R13, R17 ;  /* 0x000000110d157221 */ /* 0x000fe20000000100 */
[----:B-1----:R-:W-:-:S04]  /*0800*/  IMAD.WIDE R18, R25, 0x4, R18 ;  /* 0x0000000419127825 */ /* 0x002fc800078e0212 */
[----:B---3--:R-:W-:Y:S01]  /*0810*/  FADD R12, -R11, R7 ;  /* 0x000000070b0c7221 */ /* 0x008fe20000000100 */
[----:B------:R-:W-:Y:S01]  /*0820*/  FADD R7, -R10, R6 ;  /* 0x000000060a077221 */ /* 0x000fe20000000100 */
[----:B------:R-:W-:Y:S01]  /*0830*/  FADD R17, -R8, R4 ;  /* 0x0000000408117221 */ /* 0x000fe20000000100 */
[----:B------:R-:W-:Y:S01]  /*0840*/  FADD R13, -R9, R5 ;  /* 0x00000005090d7221 */ /* 0x000fe20000000100 */
[----:B------:R-:W-:Y:S01]  /*0850*/  FMUL R12, R29, R12 ;  /* 0x0000000c1d0c7220 */ /* 0x000fe20000400000 */
[----:B------:R-:W-:Y:S01]  /*0860*/  FMUL R16, R28, R7 ;  /* 0x000000071c107220 */ /* 0x000fe20000400000 */
[----:B------:R-:W-:Y:S02]  /*0870*/  CS2R R4, SRZ ;  /* 0x0000000000047805 */ /* 0x000fe4000001ff00 */
[----:B------:R-:W-:Y:S02]  /*0880*/  CS2R R6, SRZ ;  /* 0x0000000000067805 */ /* 0x000fe4000001ff00 */
[----:B------:R-:W-:-:S02]  /*0890*/  CS2R R8, SRZ ;  /* 0x0000000000087805 */ /* 0x000fc4000001ff00 */
[----:B------:R-:W-:Y:S01]  /*08a0*/  CS2R R10, SRZ ;  /* 0x00000000000a7805 */ /* 0x000fe2000001ff00 */
[----:B--2---:R-:W-:Y:S01]  /*08b0*/  IMAD.WIDE R28, R25, 0x4, R14 ;  /* 0x00000004191c7825 */ /* 0x004fe200078e020e */
[----:B------:R-:W2:Y:S04]  /*08c0*/  @!P1 LDG.E.EL.128 R4, desc[UR4][R18.64] ;  /* 0x0000000412049981 */ /* 0x000ea8000c2e1d00 */
[----:B------:R-:W2:Y:S01]  /*08d0*/  @!P1 LDG.E.EL.128 R8, desc[UR4][R28.64] ;  /* 0x000000041c089981 */ /* 0x000ea2000c2e1d00 */
[----:B------:R-:W-:Y:S01]  /*08e0*/  FMUL R24, R24, R13 ;  /* 0x0000000d18187220 */ /* 0x000fe20000400000 */
[----:B------:R-:W-:Y:S01]  /*08f0*/  CS2R R14, SRZ ;  /* 0x00000000000e7805 */ /* 0x000fe2000001ff00 */
[----:B--2---:R-:W-:Y:S01]  /*0900*/  FFMA R7, R12, R7, R11 ;  /* 0x000000070c077223 */ /* 0x004fe2000000000b */
[----:B------:R-:W-:Y:S01]  /*0910*/  CS2R R12, SRZ ;  /* 0x00000000000c7805 */ /* 0x000fe2000001ff00 */
[----:B------:R-:W-:Y:S01]  /*0920*/  FFMA R6, R16, R6, R10 ;  /* 0x0000000610067223 */ /* 0x000fe2000000000a */
[----:B------:R-:W-:Y:S01]  /*0930*/  FMUL R11, R20, R17 ;  /* 0x00000011140b7220 */ /* 0x000fe20000400000 */
[----:B------:R-:W-:-:S03]  /*0940*/  CS2R R16, SRZ ;  /* 0x0000000000107805 */ /* 0x000fc6000001ff00 */
[----:B------:R1:W2:Y:S02]  /*0950*/  @!P0 LDG.E.EL.128 R12, desc[UR4][R18.64] ;  /* 0x00000004120c8981 */ /* 0x0002a4000c2e1d00 */
[----:B-1----:R-:W-:-:S06]  /*0960*/  CS2R R18, SRZ ;  /* 0x0000000000127805 */ /* 0x002fcc000001ff00 */
[----:B------:R-:W2:Y:S01]  /*0970*/  @!P0 LDG.E.EL.128 R16, desc[UR4][R28.64] ;  /* 0x000000041c108981 */ /* 0x000ea2000c2e1d00 */
[----:B------:R-:W-:Y:S01]  /*0980*/  FFMA R5, R24, R5, R9 ;  /* 0x0000000518057223 */ /* 0x000fe20000000009 */
[----:B------:R-:W-:Y:S01]  /*0990*/  FFMA R4, R11, R4, R8 ;  /* 0x000000040b047223 */ /* 0x000fe20000000008 */
[----:B------:R-:W-:Y:S01]  /*09a0*/  FSETP.GEU.AND P2, PT, R7, RZ, PT ;  /* 0x000000ff0700720b */ /* 0x000fe20003f4e000 */
[----:B------:R-:W-:Y:S01]  /*09b0*/  FMUL R0, R0, R21 ;  /* 0x0000001500007220 */ /* 0x000fe20000400000 */
[----:B------:R-:W-:Y:S01]  /*09c0*/  FSETP.GEU.AND P3, PT, R6, RZ, PT ;  /* 0x000000ff0600720b */ /* 0x000fe20003f6e000 */
[----:B------:R-:W-:Y:S01]  /*09d0*/  FMUL R3, R2, R3 ;  /* 0x0000000302037220 */ /* 0x000fe20000400000 */
[----:B------:R-:W-:Y:S02]  /*09e0*/  FSETP.GEU.AND P4, PT, R5, RZ, PT ;  /* 0x000000ff0500720b */ /* 0x000fe40003f8e000 */
[----:B------:R-:W-:Y:S02]  /*09f0*/  FSETP.GEU.AND P5, PT, R4, RZ, PT ;  /* 0x000000ff0400720b */ /* 0x000fe40003fae000 */
[----:B------:R-:W-:-:S02]  /*0a00*/  SEL R7, R7, RZ, P2 ;  /* 0x000000ff07077207 */ /* 0x000fc40001000000 */
[----:B------:R-:W-:Y:S02]  /*0a10*/  SEL R6, R6, RZ, P3 ;  /* 0x000000ff06067207 */ /* 0x000fe40001800000 */
[----:B------:R-:W-:Y:S02]  /*0a20*/  SEL R5, R5, RZ, P4 ;  /* 0x000000ff05057207 */ /* 0x000fe40002000000 */
[----:B------:R-:W-:-:S05]  /*0a30*/  SEL R4, R4, RZ, P5 ;  /* 0x000000ff04047207 */ /* 0x000fca0002800000 */
[----:B------:R1:W-:Y:S01]  /*0a40*/  @!P1 STG.E.128 desc[UR4][R26.64], R4 ;  /* 0x000000041a009986 */ /* 0x0003e2000c101d04 */
[----:B--2---:R-:W-:Y:S01]  /*0a50*/  FFMA R15, R22, R15, R19 ;  /* 0x0000000f160f7223 */ /* 0x004fe20000000013 */
[----:B------:R-:W-:Y:S01]  /*0a60*/  FFMA R14, R23, R14, R18 ;  /* 0x0000000e170e7223 */ /* 0x000fe20000000012 */
[----:B------:R-:W-:Y:S01]  /*0a70*/  FFMA R0, R0, R13, R17 ;  /* 0x0000000d00007223 */ /* 0x000fe20000000011 */
[----:B------:R-:W-:Y:S02]  /*0a80*/  FFMA R3, R3, R12, R16 ;  /* 0x0000000c03037223 */ /* 0x000fe40000000010 */
[----:B------:R-:W-:Y:S02]  /*0a90*/  FSETP.GEU.AND P1, PT, R15, RZ, PT ;  /* 0x000000ff0f00720b */ /* 0x000fe40003f2e000 */
[----:B------:R-:W-:Y:S02]  /*0aa0*/  FSETP.GEU.AND P2, PT, R14, RZ, PT ;  /* 0x000000ff0e00720b */ /* 0x000fe40003f4e000 */
[----:B------:R-:W-:-:S02]  /*0ab0*/  FSETP.GEU.AND P3, PT, R0, RZ, PT ;  /* 0x000000ff0000720b */ /* 0x000fc40003f6e000 */
[----:B------:R-:W-:Y:S02]  /*0ac0*/  FSETP.GEU.AND P4, PT, R3, RZ, PT ;  /* 0x000000ff0300720b */ /* 0x000fe40003f8e000 */
[----:B------:R-:W-:Y:S02]  /*0ad0*/  SEL R15, R15, RZ, P1 ;  /* 0x000000ff0f0f7207 */ /* 0x000fe40000800000 */
[----:B------:R-:W-:Y:S02]  /*0ae0*/  SEL R14, R14, RZ, P2 ;  /* 0x000000ff0e0e7207 */ /* 0x000fe40001000000 */
[----:B------:R-:W-:Y:S02]  /*0af0*/  SEL R13, R0, RZ, P3 ;  /* 0x000000ff000d7207 */ /* 0x000fe40001800000 */
[----:B------:R-:W-:Y:S01]  /*0b00*/  SEL R12, R3, RZ, P4 ;  /* 0x000000ff030c7207 */ /* 0x000fe20002000000 */
[----:B-1----:R-:W-:Y:S06]  /*0b10*/  @P0 EXIT ;  /* 0x000000000000094d */ /* 0x002fec0003800000 */
[----:B------:R-:W-:Y:S01]  /*0b20*/  STG.E.128 desc[UR4][R26.64+0x800], R12 ;  /* 0x0008000c1a007986 */ /* 0x000fe2000c101d04 */
[----:B------:R-:W-:Y:S05]  /*0b30*/  EXIT ;  /* 0x000000000000794d */ /* 0x000fea0003800000 */
.L_x_0:
[----:B------:R-:W-:-:S00]  /*0b40*/  BRA `(.L_x_0) ;  /* 0xfffffffc00fc7947 */ /* 0x000fc0000383ffff */
[----:B------:R-:W-:-:S00]  /*0b50*/  NOP ;  /* 0x0000000000007918 */ /* 0x000fc00000000000 */
        /* <DEDUP_REMOVED lines=10> */
.L_x_1:


//--------------------- .nv.global.init           --------------------------
	.section	.nv.global.init,"aw",@progbits
.nv.global.init:
	.type		_$_str,@object
	.size		_$_str,(_$_str_$_2 - _$_str)
_$_str:
        /*0000*/ 	.byte	0x5f, 0x5f, 0x43, 0x55, 0x44, 0x41, 0x5f, 0x46, 0x54, 0x5a, 0x00
	.type		_$_str_$_2,@object
	.size		_$_str_$_2,(.L_1 - _$_str_$_2)
_$_str_$_2:
        /*000b*/ 	.byte	0x5f, 0x5f, 0x43, 0x55, 0x44, 0x41, 0x5f, 0x50, 0x52, 0x45, 0x43, 0x5f, 0x53, 0x51, 0x52, 0x54
        /*001b*/ 	.byte	0x00
.L_1:


//--------------------- .nv.constant0.triton_poi_fused__native_batch_norm_legit_no_training_relu_7 --------------------------
	.section	.nv.constant0.triton_poi_fused__native_batch_norm_legit_no_training_relu_7,"a",@progbits
	.sectionflags	@""
	.align	4
.nv.constant0.triton_poi_fused__native_batch_norm_legit_no_training_relu_7:
	.zero		572
